	.headerflags	@"EF_CUDA_TEXMODE_UNIFIED EF_CUDA_64BIT_ADDRESS EF_CUDA_ACCELERATORS EF_CUDA_SM90 EF_CUDA_VIRTUAL_SM(EF_CUDA_SM90)"
	.elftype	@"ET_EXEC"


//--------------------- .nv.info                  --------------------------
	.section	.nv.info,"",@"SHT_CUDA_INFO"
	.align	4


	//----- nvinfo : EIATTR_REGCOUNT
	.align		4
        /*0000*/ 	.byte	0x04, 0x2f
        /*0002*/ 	.short	(.L_3 - .L_2)
	.align		4
.L_2:
        /*0004*/ 	.word	index@(triton_poi_fused__native_batch_norm_legit_no_training_37)
        /*0008*/ 	.word	0x00000012


	//----- nvinfo : EIATTR_MIN_STACK_SIZE
	.align		4
.L_3:
        /*000c*/ 	.byte	0x04, 0x12
        /*000e*/ 	.short	(.L_5 - .L_4)
	.align		4
.L_4:
        /*0010*/ 	.word	index@(triton_poi_fused__native_batch_norm_legit_no_training_37)
        /*0014*/ 	.word	0x00000000


	//----- nvinfo : EIATTR_FRAME_SIZE
	.align		4
.L_5:
        /*0018*/ 	.byte	0x04, 0x11
        /*001a*/ 	.short	(.L_7 - .L_6)
	.align		4
.L_6:
        /*001c*/ 	.word	index@(triton_poi_fused__native_batch_norm_legit_no_training_37)
        /*0020*/ 	.word	0x00000000


	//----- nvinfo : EIATTR_MIN_STACK_SIZE
	.align		4
.L_7:
        /*0024*/ 	.byte	0x04, 0x12
        /*0026*/ 	.short	(.L_9 - .L_8)
	.align		4
.L_8:
        /*0028*/ 	.word	index@(triton_poi_fused__native_batch_norm_legit_no_training_37)
        /*002c*/ 	.word	0x00000000
.L_9:


//--------------------- .nv.info.triton_poi_fused__native_batch_norm_legit_no_training_37 --------------------------
	.section	.nv.info.triton_poi_fused__native_batch_norm_legit_no_training_37,"",@"SHT_CUDA_INFO"
	.sectionflags	@""
	.align	4


	//----- nvinfo : EIATTR_CUDA_API_VERSION
	.align		4
        /*0000*/ 	.byte	0x04, 0x37
        /*0002*/ 	.short	(.L_11 - .L_10)
.L_10:
        /*0004*/ 	.word	0x0000007c


	//----- nvinfo : EIATTR_KPARAM_INFO
	.align		4
.L_11:
        /*0008*/ 	.byte	0x04, 0x17
        /*000a*/ 	.short	(.L_13 - .L_12)
.L_12:
        /*000c*/ 	.word	0x00000000
        /*0010*/ 	.short	0x0006
        /*0012*/ 	.short	0x0030
        /*0014*/ 	.byte	0x00, 0xf0, 0x11, 0x00


	//----- nvinfo : EIATTR_KPARAM_INFO
	.align		4
.L_13:
        /*0018*/ 	.byte	0x04, 0x17
        /*001a*/ 	.short	(.L_15 - .L_14)
.L_14:
        /*001c*/ 	.word	0x00000000
        /*0020*/ 	.short	0x0005
        /*0022*/ 	.short	0x0028
        /*0024*/ 	.byte	0x00, 0xf4, 0x21, 0x00


	//----- nvinfo : EIATTR_KPARAM_INFO
	.align		4
.L_15:
        /*0028*/ 	.byte	0x04, 0x17
        /*002a*/ 	.short	(.L_17 - .L_16)
.L_16:
        /*002c*/ 	.word	0x00000000
        /*0030*/ 	.short	0x0004
        /*0032*/ 	.short	0x0020
        /*0034*/ 	.byte	0x00, 0xf4, 0x21, 0x00


	//----- nvinfo : EIATTR_KPARAM_INFO
	.align		4
.L_17:
        /*0038*/ 	.byte	0x04, 0x17
        /*003a*/ 	.short	(.L_19 - .L_18)
.L_18:
        /*003c*/ 	.word	0x00000000
        /*0040*/ 	.short	0x0003
        /*0042*/ 	.short	0x0018
        /*0044*/ 	.byte	0x00, 0xf4, 0x21, 0x00


	//----- nvinfo : EIATTR_KPARAM_INFO
	.align		4
.L_19:
        /*0048*/ 	.byte	0x04, 0x17
        /*004a*/ 	.short	(.L_21 - .L_20)
.L_20:
        /*004c*/ 	.word	0x00000000
        /*0050*/ 	.short	0x0002
        /*0052*/ 	.short	0x0010
        /*0054*/ 	.byte	0x00, 0xf4, 0x21, 0x00


	//----- nvinfo : EIATTR_KPARAM_INFO
	.align		4
.L_21:
        /*0058*/ 	.byte	0x04, 0x17
        /*005a*/ 	.short	(.L_23 - .L_22)
.L_22:
        /*005c*/ 	.word	0x00000000
        /*0060*/ 	.short	0x0001
        /*0062*/ 	.short	0x0008
        /*0064*/ 	.byte	0x00, 0xf4, 0x21, 0x00


	//----- nvinfo : EIATTR_KPARAM_INFO
	.align		4
.L_23:
        /*0068*/ 	.byte	0x04, 0x17
        /*006a*/ 	.short	(.L_25 - .L_24)
.L_24:
        /*006c*/ 	.word	0x00000000
        /*0070*/ 	.short	0x0000
        /*0072*/ 	.short	0x0000
        /*0074*/ 	.byte	0x00, 0xf4, 0x21, 0x00


	//----- nvinfo : EIATTR_SPARSE_MMA_MASK
	.align		4
.L_25:
        /*0078*/ 	.byte	0x03, 0x50
        /*007a*/ 	.short	0x0000


	//----- nvinfo : EIATTR_MAXREG_COUNT
	.align		4
        /*007c*/ 	.byte	0x03, 0x1b
        /*007e*/ 	.short	0x00ff


	//----- nvinfo : EIATTR_EXIT_INSTR_OFFSETS
	.align		4
        /*0080*/ 	.byte	0x04, 0x1c
        /*0082*/ 	.short	(.L_27 - .L_26)


	//   ....[0]....
.L_26:
        /*0084*/ 	.word	0x00000390


	//----- nvinfo : EIATTR_REQNTID
	.align		4
.L_27:
        /*0088*/ 	.byte	0x04, 0x10
        /*008a*/ 	.short	(.L_29 - .L_28)
.L_28:
        /*008c*/ 	.word	0x00000080
        /*0090*/ 	.word	0x00000001
        /*0094*/ 	.word	0x00000001


	//----- nvinfo : EIATTR_CBANK_PARAM_SIZE
	.align		4
.L_29:
        /*0098*/ 	.byte	0x03, 0x19
        /*009a*/ 	.short	0x0034


	//----- nvinfo : EIATTR_PARAM_CBANK
	.align		4
        /*009c*/ 	.byte	0x04, 0x0a
        /*009e*/ 	.short	(.L_31 - .L_30)
	.align		4
.L_30:
        /*00a0*/ 	.word	index@(.nv.constant0.triton_poi_fused__native_batch_norm_legit_no_training_37)
        /*00a4*/ 	.short	0x0210
        /*00a6*/ 	.short	0x0034


	//----- nvinfo : EIATTR_SW_WAR
	.align		4
.L_31:
        /*00a8*/ 	.byte	0x04, 0x36
        /*00aa*/ 	.short	(.L_33 - .L_32)
.L_32:
        /*00ac*/ 	.word	0x00000008
.L_33:


//--------------------- .nv.callgraph             --------------------------
	.section	.nv.callgraph,"",@"SHT_CUDA_CALLGRAPH"
	.align	4
	.sectionentsize	8
	.align		4
        /*0000*/ 	.word	0x00000000
	.align		4
        /*0004*/ 	.word	0xffffffff
	.align		4
        /*0008*/ 	.word	0x00000000
	.align		4
        /*000c*/ 	.word	0xfffffffe
	.align		4
        /*0010*/ 	.word	0x00000000
	.align		4
        /*0014*/ 	.word	0xfffffffd
	.align		4
        /*0018*/ 	.word	0x00000000
	.align		4
        /*001c*/ 	.word	0xfffffffc


//--------------------- .nv.constant4             --------------------------
	.section	.nv.constant4,"a",@progbits
	.align	8
	.align		8
.nv.constant4:
        /*0000*/ 	.dword	_$_str
	.align		8
        /*0008*/ 	.dword	_$_str_$_2


//--------------------- .text.triton_poi_fused__native_batch_norm_legit_no_training_37 --------------------------
	.section	.text.triton_poi_fused__native_batch_norm_legit_no_training_37,"ax",@progbits
	.align	128
        .global         triton_poi_fused__native_batch_norm_legit_no_training_37
        .type           triton_poi_fused__native_batch_norm_legit_no_training_37,@function
        .size           triton_poi_fused__native_batch_norm_legit_no_training_37,(.L_x_1 - triton_poi_fused__native_batch_norm_legit_no_training_37)
        .other          triton_poi_fused__native_batch_norm_legit_no_training_37,@"STO_CUDA_ENTRY STV_DEFAULT"
triton_poi_fused__native_batch_norm_legit_no_training_37:
.text.triton_poi_fused__native_batch_norm_legit_no_training_37:
[----:B------:R-:W-:Y:S01]  /*0000*/  LDC R1, c[0x0][0x28] ;  /* 0x00000a00ff017b82 */ /* 0x000fe20000000800 */
[----:B------:R-:W1:Y:S07]  /*0010*/  S2R R0, SR_TID.X ;  /* 0x0000000000007919 */ /* 0x000e6e0000002100 */
[----:B------:R-:W2:Y:S01]  /*0020*/  LDC.64 R2, c[0x0][0x220] ;  /* 0x00008800ff027b82 */ /* 0x000ea20000000a00 */
[----:B------:R-:W-:Y:S01]  /*0030*/  ULDC.64 UR4, c[0x0][0x208] ;  /* 0x0000820000047ab9 */ /* 0x000fe20000000a00 */
[----:B------:R-:W3:Y:S06]  /*0040*/  S2R R7, SR_CTAID.X ;  /* 0x0000000000077919 */ /* 0x000eec0000002500 */
[----:B------:R-:W4:Y:S08]  /*0050*/  LDC.64 R8, c[0x0][0x228] ;  /* 0x00008a00ff087b82 */ /* 0x000f300000000a00 */
[----:B------:R-:W5:Y:S01]  /*0060*/  LDC.64 R10, c[0x0][0x230] ;  /* 0x00008c00ff0a7b82 */ /* 0x000f620000000a00 */
[----:B-1----:R-:W-:-:S02]  /*0070*/  SHF.L.U32 R0, R0, 0x1, RZ ;  /* 0x0000000100007819 */ /* 0x002fc400000006ff */
[----:B---3--:R-:W-:Y:S02]  /*0080*/  SHF.R.S32.HI R5, RZ, 0x17, R7 ;  /* 0x00000017ff057819 */ /* 0x008fe40000011407 */
[----:B------:R-:W-:Y:S02]  /*0090*/  LOP3.LUT R0, R0, 0xfe, RZ, 0xc0, !PT ;  /* 0x000000fe00007812 */ /* 0x000fe400078ec0ff */
[----:B------:R-:W-:Y:S02]  /*00a0*/  SGXT R5, R5, 0x1 ;  /* 0x000000010505781a */ /* 0x000fe40000000200 */
[----:B------:R-:W-:Y:S02]  /*00b0*/  LEA R0, R7, R0, 0x8 ;  /* 0x0000000007007211 */ /* 0x000fe400078e40ff */
[----:B------:R-:W1:Y:S02]  /*00c0*/  LDC.64 R6, c[0x0][0x218] ;  /* 0x00008600ff067b82 */ /* 0x000e640000000a00 */
[----:B------:R-:W-:-:S04]  /*00d0*/  LEA.HI R5, R5, R0, RZ, 0x9 ;  /* 0x0000000005057211 */ /* 0x000fc800078f48ff */
[----:B------:R-:W-:-:S04]  /*00e0*/  LOP3.LUT R5, R5, 0xfffffe00, RZ, 0xc0, !PT ;  /* 0xfffffe0005057812 */ /* 0x000fc800078ec0ff */
[----:B------:R-:W-:Y:S02]  /*00f0*/  IADD3 R13, R0, -R5, RZ ;  /* 0x80000005000d7210 */ /* 0x000fe40007ffe0ff */
[----:B------:R-:W3:Y:S03]  /*0100*/  LDC.64 R4, c[0x0][0x210] ;  /* 0x00008400ff047b82 */ /* 0x000ee60000000a00 */
[----:B--2---:R-:W-:-:S06]  /*0110*/  IMAD.WIDE R2, R13, 0x4, R2 ;  /* 0x000000040d027825 */ /* 0x004fcc00078e0202 */
[----:B------:R-:W2:Y:S01]  /*0120*/  LDG.E.EL.64 R2, desc[UR4][R2.64] ;  /* 0x0000000402027981 */ /* 0x000ea2000c2e1b00 */
[----:B-1----:R-:W-:-:S06]  /*0130*/  IMAD.WIDE R6, R13, 0x4, R6 ;  /* 0x000000040d067825 */ /* 0x002fcc00078e0206 */
[----:B------:R-:W2:Y:S01]  /*0140*/  LDG.E.EL.64 R6, desc[UR4][R6.64] ;  /* 0x0000000406067981 */ /* 0x000ea2000c2e1b00 */
[----:B---3--:R-:W-:-:S06]  /*0150*/  IMAD.WIDE R4, R0, 0x4, R4 ;  /* 0x0000000400047825 */ /* 0x008fcc00078e0204 */
[----:B------:R-:W3:Y:S01]  /*0160*/  LDG.E.64 R4, desc[UR4][R4.64] ;  /* 0x0000000404047981 */ /* 0x000ee2000c1e1b00 */
[----:B----4-:R-:W-:-:S04]  /*0170*/  IMAD.WIDE R8, R13, 0x4, R8 ;  /* 0x000000040d087825 */ /* 0x010fc800078e0208 */
[----:B-----5:R-:W-:Y:S02]  /*0180*/  IMAD.WIDE R10, R13, 0x4, R10 ;  /* 0x000000040d0a7825 */ /* 0x020fe400078e020a */
[----:B------:R-:W4:Y:S04]  /*0190*/  LDG.E.EL.64 R8, desc[UR4][R8.64] ;  /* 0x0000000408087981 */ /* 0x000f28000c2e1b00 */
[----:B------:R-:W4:Y:S01]  /*01a0*/  LDG.E.EL.64 R10, desc[UR4][R10.64] ;  /* 0x000000040a0a7981 */ /* 0x000f22000c2e1b00 */
[----:B------:R-:W-:Y:S01]  /*01b0*/  HFMA2.MMA R15, -RZ, RZ, 1.625, 0 ;  /* 0x3e800000ff0f7435 */ /* 0x000fe200000001ff */
[----:B--2---:R-:W-:Y:S01]  /*01c0*/  FADD R2, R2, 9.9999997473787516356e-06 ;  /* 0x3727c5ac02027421 */ /* 0x004fe20000000000 */
[----:B------:R-:W-:-:S03]  /*01d0*/  FADD R12, R3, 9.9999997473787516356e-06 ;  /* 0x3727c5ac030c7421 */ /* 0x000fc60000000000 */
[----:B------:R1:W2:Y:S08]  /*01e0*/  MUFU.SQRT R13, R2 ;  /* 0x00000002000d7308 */ /* 0x0002b00000002000 */
[----:B------:R-:W5:Y:S01]  /*01f0*/  MUFU.SQRT R14, R12 ;  /* 0x0000000c000e7308 */ /* 0x000f620000002000 */
[----:B-1----:R-:W1:Y:S01]  /*0200*/  LDC.64 R2, c[0x0][0x238] ;  /* 0x00008e00ff027b82 */ /* 0x002e620000000a00 */
[----:B--2---:R-:W-:-:S02]  /*0210*/  FSETP.GT.AND P0, PT, R13, 8.50705917302346158658e+37, PT ;  /* 0x7e8000000d00780b */ /* 0x004fc40003f04000 */
[----:B------:R-:W-:Y:S02]  /*0220*/  FSETP.GEU.AND P2, PT, R13, 1.175494350822287508e-38, PT ;  /* 0x008000000d00780b */ /* 0x000fe40003f4e000 */
[C---:B-----5:R-:W-:Y:S02]  /*0230*/  FSETP.GT.AND P1, PT, R14.reuse, 8.50705917302346158658e+37, PT ;  /* 0x7e8000000e00780b */ /* 0x060fe40003f24000 */
[----:B------:R-:W-:-:S07]  /*0240*/  FSETP.GEU.AND P3, PT, R14, 1.175494350822287508e-38, PT ;  /* 0x008000000e00780b */ /* 0x000fce0003f6e000 */
[----:B------:R-:W-:-:S04]  /*0250*/  @P0 FMUL R13, R13, 0.25 ;  /* 0x3e8000000d0d0820 */ /* 0x000fc80000400000 */
[----:B------:R-:W-:Y:S01]  /*0260*/  @!P2 FMUL R13, R13, 16777216 ;  /* 0x4b8000000d0da820 */ /* 0x000fe20000400000 */
[----:B------:R-:W-:-:S04]  /*0270*/  @P1 FMUL R14, R14, 0.25 ;  /* 0x3e8000000e0e1820 */ /* 0x000fc80000400000 */
[----:B------:R-:W-:Y:S01]  /*0280*/  @!P3 FMUL R14, R14, 16777216 ;  /* 0x4b8000000e0eb820 */ /* 0x000fe20000400000 */
[----:B------:R-:W2:Y:S01]  /*0290*/  MUFU.RCP R13, R13 ;  /* 0x0000000d000d7308 */ /* 0x000ea20000001000 */
[----:B------:R-:W-:-:S07]  /*02a0*/  FSEL R12, R15, 1, P0 ;  /* 0x3f8000000f0c7808 */ /* 0x000fce0000000000 */
[----:B------:R-:W5:Y:S01]  /*02b0*/  MUFU.RCP R14, R14 ;  /* 0x0000000e000e7308 */ /* 0x000f620000001000 */
[----:B------:R-:W-:Y:S01]  /*02c0*/  FSEL R15, R15, 1, P1 ;  /* 0x3f8000000f0f7808 */ /* 0x000fe20000800000 */
[----:B------:R-:W-:Y:S01]  /*02d0*/  @!P2 FMUL R12, R12, 16777216 ;  /* 0x4b8000000c0ca820 */ /* 0x000fe20000400000 */
[----:B---3--:R-:W-:-:S03]  /*02e0*/  FADD R4, R4, -R6 ;  /* 0x8000000604047221 */ /* 0x008fc60000000000 */
[----:B------:R-:W-:Y:S01]  /*02f0*/  @!P3 FMUL R15, R15, 16777216 ;  /* 0x4b8000000f0fb820 */ /* 0x000fe20000400000 */
[----:B------:R-:W-:Y:S01]  /*0300*/  FADD R5, R5, -R7 ;  /* 0x8000000705057221 */ /* 0x000fe20000000000 */
[----:B--2---:R-:W-:Y:S02]  /*0310*/  FMUL R13, R13, R12 ;  /* 0x0000000c0d0d7220 */ /* 0x004fe40000400000 */
[----:B-----5:R-:W-:Y:S02]  /*0320*/  FMUL R6, R14, R15 ;  /* 0x0000000f0e067220 */ /* 0x020fe40000400000 */
[----:B------:R-:W-:Y:S02]  /*0330*/  FMUL R13, R4, R13 ;  /* 0x0000000d040d7220 */ /* 0x000fe40000400000 */
[----:B------:R-:W-:Y:S01]  /*0340*/  FMUL R6, R5, R6 ;  /* 0x0000000605067220 */ /* 0x000fe20000400000 */
[----:B-1----:R-:W-:-:S04]  /*0350*/  IMAD.WIDE R2, R0, 0x4, R2 ;  /* 0x0000000400027825 */ /* 0x002fc800078e0202 */
[----:B----4-:R-:W-:Y:S01]  /*0360*/  FFMA R8, R8, R13, R10 ;  /* 0x0000000d08087223 */ /* 0x010fe2000000000a */
[----:B------:R-:W-:-:S05]  /*0370*/  FFMA R9, R9, R6, R11 ;  /* 0x0000000609097223 */ /* 0x000fca000000000b */
[----:B------:R-:W-:Y:S01]  /*0380*/  STG.E.64 desc[UR4][R2.64], R8 ;  /* 0x0000000802007986 */ /* 0x000fe2000c101b04 */
[----:B------:R-:W-:Y:S05]  /*0390*/  EXIT ;  /* 0x000000000000794d */ /* 0x000fea0003800000 */
.L_x_0:
[----:B------:R-:W-:-:S00]  /*03a0*/  BRA `(.L_x_0) ;  /* 0xfffffffc00fc7947 */ /* 0x000fc0000383ffff */
[----:B------:R-:W-:-:S00]  /*03b0*/  NOP ;  /* 0x0000000000007918 */ /* 0x000fc00000000000 */
        /* <DEDUP_REMOVED lines=12> */
.L_x_1:


//--------------------- .nv.global.init           --------------------------
	.section	.nv.global.init,"aw",@progbits
.nv.global.init:
	.type		_$_str,@object
	.size		_$_str,(_$_str_$_2 - _$_str)
_$_str:
        /*0000*/ 	.byte	0x5f, 0x5f, 0x43, 0x55, 0x44, 0x41, 0x5f, 0x46, 0x54, 0x5a, 0x00
	.type		_$_str_$_2,@object
	.size		_$_str_$_2,(.L_1 - _$_str_$_2)
_$_str_$_2:
        /*000b*/ 	.byte	0x5f, 0x5f, 0x43, 0x55, 0x44, 0x41, 0x5f, 0x50, 0x52, 0x45, 0x43, 0x5f, 0x53, 0x51, 0x52, 0x54
        /*001b*/ 	.byte	0x00
.L_1:


//--------------------- .nv.constant0.triton_poi_fused__native_batch_norm_legit_no_training_37 --------------------------
	.section	.nv.constant0.triton_poi_fused__native_batch_norm_legit_no_training_37,"a",@progbits
	.sectionflags	@""
	.align	4
.nv.constant0.triton_poi_fused__native_batch_norm_legit_no_training_37:
	.zero		580
